	.headerflags	@"EF_CUDA_TEXMODE_UNIFIED EF_CUDA_64BIT_ADDRESS EF_CUDA_ACCELERATORS EF_CUDA_SM90 EF_CUDA_VIRTUAL_SM(EF_CUDA_SM90)"
	.elftype	@"ET_EXEC"


//--------------------- .nv.info                  --------------------------
	.section	.nv.info,"",@"SHT_CUDA_INFO"
	.align	4


	//----- nvinfo : EIATTR_REGCOUNT
	.align		4
        /*0000*/ 	.byte	0x04, 0x2f
        /*0002*/ 	.short	(.L_1 - .L_0)
	.align		4
.L_0:
        /*0004*/ 	.word	index@(triton_poi_fused_convolution_leaky_relu_3)
        /*0008*/ 	.word	0x0000000e


	//----- nvinfo : EIATTR_MIN_STACK_SIZE
	.align		4
.L_1:
        /*000c*/ 	.byte	0x04, 0x12
        /*000e*/ 	.short	(.L_3 - .L_2)
	.align		4
.L_2:
        /*0010*/ 	.word	index@(triton_poi_fused_convolution_leaky_relu_3)
        /*0014*/ 	.word	0x00000000


	//----- nvinfo : EIATTR_FRAME_SIZE
	.align		4
.L_3:
        /*0018*/ 	.byte	0x04, 0x11
        /*001a*/ 	.short	(.L_5 - .L_4)
	.align		4
.L_4:
        /*001c*/ 	.word	index@(triton_poi_fused_convolution_leaky_relu_3)
        /*0020*/ 	.word	0x00000000


	//----- nvinfo : EIATTR_MIN_STACK_SIZE
	.align		4
.L_5:
        /*0024*/ 	.byte	0x04, 0x12
        /*0026*/ 	.short	(.L_7 - .L_6)
	.align		4
.L_6:
        /*0028*/ 	.word	index@(triton_poi_fused_convolution_leaky_relu_3)
        /*002c*/ 	.word	0x00000000
.L_7:


//--------------------- .nv.info.triton_poi_fused_convolution_leaky_relu_3 --------------------------
	.section	.nv.info.triton_poi_fused_convolution_leaky_relu_3,"",@"SHT_CUDA_INFO"
	.sectionflags	@""
	.align	4


	//----- nvinfo : EIATTR_CUDA_API_VERSION
	.align		4
        /*0000*/ 	.byte	0x04, 0x37
        /*0002*/ 	.short	(.L_9 - .L_8)
.L_8:
        /*0004*/ 	.word	0x0000007c


	//----- nvinfo : EIATTR_KPARAM_INFO
	.align		4
.L_9:
        /*0008*/ 	.byte	0x04, 0x17
        /*000a*/ 	.short	(.L_11 - .L_10)
.L_10:
        /*000c*/ 	.word	0x00000000
        /*0010*/ 	.short	0x0003
        /*0012*/ 	.short	0x0018
        /*0014*/ 	.byte	0x00, 0xf0, 0x11, 0x00


	//----- nvinfo : EIATTR_KPARAM_INFO
	.align		4
.L_11:
        /*0018*/ 	.byte	0x04, 0x17
        /*001a*/ 	.short	(.L_13 - .L_12)
.L_12:
        /*001c*/ 	.word	0x00000000
        /*0020*/ 	.short	0x0002
        /*0022*/ 	.short	0x0010
        /*0024*/ 	.byte	0x00, 0xf4, 0x21, 0x00


	//----- nvinfo : EIATTR_KPARAM_INFO
	.align		4
.L_13:
        /*0028*/ 	.byte	0x04, 0x17
        /*002a*/ 	.short	(.L_15 - .L_14)
.L_14:
        /*002c*/ 	.word	0x00000000
        /*0030*/ 	.short	0x0001
        /*0032*/ 	.short	0x0008
        /*0034*/ 	.byte	0x00, 0xf4, 0x21, 0x00


	//----- nvinfo : EIATTR_KPARAM_INFO
	.align		4
.L_15:
        /*0038*/ 	.byte	0x04, 0x17
        /*003a*/ 	.short	(.L_17 - .L_16)
.L_16:
        /*003c*/ 	.word	0x00000000
        /*0040*/ 	.short	0x0000
        /*0042*/ 	.short	0x0000
        /*0044*/ 	.byte	0x00, 0xf4, 0x21, 0x00


	//----- nvinfo : EIATTR_SPARSE_MMA_MASK
	.align		4
.L_17:
        /*0048*/ 	.byte	0x03, 0x50
        /*004a*/ 	.short	0x0000


	//----- nvinfo : EIATTR_MAXREG_COUNT
	.align		4
        /*004c*/ 	.byte	0x03, 0x1b
        /*004e*/ 	.short	0x00ff


	//----- nvinfo : EIATTR_EXIT_INSTR_OFFSETS
	.align		4
        /*0050*/ 	.byte	0x04, 0x1c
        /*0052*/ 	.short	(.L_19 - .L_18)


	//   ....[0]....
.L_18:
        /*0054*/ 	.word	0x00000230


	//----- nvinfo : EIATTR_REQNTID
	.align		4
.L_19:
        /*0058*/ 	.byte	0x04, 0x10
        /*005a*/ 	.short	(.L_21 - .L_20)
.L_20:
        /*005c*/ 	.word	0x00000080
        /*0060*/ 	.word	0x00000001
        /*0064*/ 	.word	0x00000001


	//----- nvinfo : EIATTR_CBANK_PARAM_SIZE
	.align		4
.L_21:
        /*0068*/ 	.byte	0x03, 0x19
        /*006a*/ 	.short	0x001c


	//----- nvinfo : EIATTR_PARAM_CBANK
	.align		4
        /*006c*/ 	.byte	0x04, 0x0a
        /*006e*/ 	.short	(.L_23 - .L_22)
	.align		4
.L_22:
        /*0070*/ 	.word	index@(.nv.constant0.triton_poi_fused_convolution_leaky_relu_3)
        /*0074*/ 	.short	0x0210
        /*0076*/ 	.short	0x001c


	//----- nvinfo : EIATTR_SW_WAR
	.align		4
.L_23:
        /*0078*/ 	.byte	0x04, 0x36
        /*007a*/ 	.short	(.L_25 - .L_24)
.L_24:
        /*007c*/ 	.word	0x00000008
.L_25:


//--------------------- .nv.callgraph             --------------------------
	.section	.nv.callgraph,"",@"SHT_CUDA_CALLGRAPH"
	.align	4
	.sectionentsize	8
	.align		4
        /*0000*/ 	.word	0x00000000
	.align		4
        /*0004*/ 	.word	0xffffffff
	.align		4
        /*0008*/ 	.word	0x00000000
	.align		4
        /*000c*/ 	.word	0xfffffffe
	.align		4
        /*0010*/ 	.word	0x00000000
	.align		4
        /*0014*/ 	.word	0xfffffffd
	.align		4
        /*0018*/ 	.word	0x00000000
	.align		4
        /*001c*/ 	.word	0xfffffffc


//--------------------- .text.triton_poi_fused_convolution_leaky_relu_3 --------------------------
	.section	.text.triton_poi_fused_convolution_leaky_relu_3,"ax",@progbits
	.align	128
        .global         triton_poi_fused_convolution_leaky_relu_3
        .type           triton_poi_fused_convolution_leaky_relu_3,@function
        .size           triton_poi_fused_convolution_leaky_relu_3,(.L_x_1 - triton_poi_fused_convolution_leaky_relu_3)
        .other          triton_poi_fused_convolution_leaky_relu_3,@"STO_CUDA_ENTRY STV_DEFAULT"
triton_poi_fused_convolution_leaky_relu_3:
.text.triton_poi_fused_convolution_leaky_relu_3:
[----:B------:R-:W-:Y:S01]  /*0000*/  LDC R1, c[0x0][0x28] ;  /* 0x00000a00ff017b82 */ /* 0x000fe20000000800 */
[----:B------:R-:W1:Y:S07]  /*0010*/  S2R R0, SR_TID.X ;  /* 0x0000000000007919 */ /* 0x000e6e0000002100 */
[----:B------:R-:W2:Y:S01]  /*0020*/  LDC.64 R4, c[0x0][0x218] ;  /* 0x00008600ff047b82 */ /* 0x000ea20000000a00 */
[----:B------:R-:W-:Y:S01]  /*0030*/  ULDC.64 UR4, c[0x0][0x208] ;  /* 0x0000820000047ab9 */ /* 0x000fe20000000a00 */
[----:B------:R-:W-:Y:S01]  /*0040*/  ULDC.64 UR6, c[0x0][0x220] ;  /* 0x0000880000067ab9 */ /* 0x000fe20000000a00 */
[----:B------:R-:W3:Y:S05]  /*0050*/  S2R R7, SR_CTAID.X ;  /* 0x0000000000077919 */ /* 0x000eea0000002500 */
[----:B------:R-:W4:Y:S01]  /*0060*/  LDC.64 R2, c[0x0][0x210] ;  /* 0x00008400ff027b82 */ /* 0x000f220000000a00 */
[----:B-1----:R-:W-:Y:S01]  /*0070*/  IMAD.SHL.U32 R0, R0, 0x2, RZ ;  /* 0x0000000200007824 */ /* 0x002fe200078e00ff */
[----:B---3--:R-:W-:-:S04]  /*0080*/  SHF.R.S32.HI R6, RZ, 0x17, R7 ;  /* 0x00000017ff067819 */ /* 0x008fc80000011407 */
[----:B------:R-:W-:Y:S02]  /*0090*/  LOP3.LUT R0, R0, 0xfe, RZ, 0xc0, !PT ;  /* 0x000000fe00007812 */ /* 0x000fe400078ec0ff */
[----:B------:R-:W-:-:S03]  /*00a0*/  SGXT R6, R6, 0x1 ;  /* 0x000000010606781a */ /* 0x000fc60000000200 */
[----:B------:R-:W-:-:S04]  /*00b0*/  IMAD R7, R7, 0x100, R0 ;  /* 0x0000010007077824 */ /* 0x000fc800078e0200 */
[----:B----4-:R-:W-:Y:S01]  /*00c0*/  IMAD.WIDE R2, R7, 0x4, R2 ;  /* 0x0000000407027825 */ /* 0x010fe200078e0202 */
[----:B------:R-:W-:-:S04]  /*00d0*/  LEA.HI R6, R6, R7, RZ, 0x4 ;  /* 0x0000000706067211 */ /* 0x000fc800078f20ff */
[--C-:B------:R-:W-:Y:S02]  /*00e0*/  SHF.R.S32.HI R0, RZ, 0x4, R6.reuse ;  /* 0x00000004ff007819 */ /* 0x100fe40000011406 */
[----:B------:R-:W-:-:S04]  /*00f0*/  SHF.R.S32.HI R9, RZ, 0x1f, R6 ;  /* 0x0000001fff097819 */ /* 0x000fc80000011406 */
[----:B------:R-:W-:-:S04]  /*0100*/  LEA.HI R9, R9, R0, RZ, 0x6 ;  /* 0x0000000009097211 */ /* 0x000fc800078f30ff */
[----:B------:R-:W-:-:S05]  /*0110*/  LOP3.LUT R9, R9, 0xffffffc0, RZ, 0xc0, !PT ;  /* 0xffffffc009097812 */ /* 0x000fca00078ec0ff */
[----:B------:R-:W-:-:S04]  /*0120*/  IMAD.IADD R9, R0, 0x1, -R9 ;  /* 0x0000000100097824 */ /* 0x000fc800078e0a09 */
[----:B--2---:R-:W-:Y:S02]  /*0130*/  IMAD.WIDE R4, R9, 0x4, R4 ;  /* 0x0000000409047825 */ /* 0x004fe400078e0204 */
[----:B------:R-:W2:Y:S04]  /*0140*/  LDG.E.64 R8, desc[UR4][R2.64] ;  /* 0x0000000402087981 */ /* 0x000ea8000c1e1b00 */
[----:B------:R-:W2:Y:S01]  /*0150*/  LDG.E.EL R4, desc[UR4][R4.64] ;  /* 0x0000000404047981 */ /* 0x000ea2000c2e1900 */
[----:B------:R-:W-:-:S04]  /*0160*/  IADD3 R6, P2, R7, UR6, RZ ;  /* 0x0000000607067c10 */ /* 0x000fc8000ff5e0ff */
[----:B------:R-:W-:Y:S02]  /*0170*/  LEA.HI.X.SX32 R7, R7, UR7, 0x1, P2 ;  /* 0x0000000707077c11 */ /* 0x000fe400090f0eff */
[CC--:B--2---:R-:W-:Y:S01]  /*0180*/  FSETP.GT.AND P0, PT, R9.reuse, -R4.reuse, PT ;  /* 0x800000040900720b */ /* 0x0c4fe20003f04000 */
[--C-:B------:R-:W-:Y:S01]  /*0190*/  FADD R9, R9, R4.reuse ;  /* 0x0000000409097221 */ /* 0x100fe20000000000 */
[C---:B------:R-:W-:Y:S01]  /*01a0*/  FSETP.GT.AND P1, PT, R8.reuse, -R4, PT ;  /* 0x800000040800720b */ /* 0x040fe20003f24000 */
[----:B------:R-:W-:Y:S01]  /*01b0*/  FADD R8, R8, R4 ;  /* 0x0000000408087221 */ /* 0x000fe20000000000 */
[----:B------:R-:W-:Y:S02]  /*01c0*/  SEL R11, RZ, 0x100, !P0 ;  /* 0x00000100ff0b7807 */ /* 0x000fe40004000000 */
[----:B------:R-:W-:-:S05]  /*01d0*/  SEL R0, RZ, 0x1, !P1 ;  /* 0x00000001ff007807 */ /* 0x000fca0004800000 */
[----:B------:R-:W-:Y:S02]  /*01e0*/  IMAD.IADD R11, R0, 0x1, R11 ;  /* 0x00000001000b7824 */ /* 0x000fe400078e020b */
[----:B------:R-:W-:Y:S02]  /*01f0*/  @!P0 FMUL R9, R9, 0.10000000149011611938 ;  /* 0x3dcccccd09098820 */ /* 0x000fe40000400000 */
[----:B------:R-:W-:Y:S01]  /*0200*/  @!P1 FMUL R8, R8, 0.10000000149011611938 ;  /* 0x3dcccccd08089820 */ /* 0x000fe20000400000 */
[----:B------:R-:W-:Y:S04]  /*0210*/  STG.E.U16 desc[UR4][R6.64], R11 ;  /* 0x0000000b06007986 */ /* 0x000fe8000c101504 */
[----:B------:R-:W-:Y:S01]  /*0220*/  STG.E.64 desc[UR4][R2.64], R8 ;  /* 0x0000000802007986 */ /* 0x000fe2000c101b04 */
[----:B------:R-:W-:Y:S05]  /*0230*/  EXIT ;  /* 0x000000000000794d */ /* 0x000fea0003800000 */
.L_x_0:
[----:B------:R-:W-:-:S00]  /*0240*/  BRA `(.L_x_0) ;  /* 0xfffffffc00fc7947 */ /* 0x000fc0000383ffff */
[----:B------:R-:W-:-:S00]  /*0250*/  NOP ;  /* 0x0000000000007918 */ /* 0x000fc00000000000 */
        /* <DEDUP_REMOVED lines=10> */
.L_x_1:


//--------------------- .nv.constant0.triton_poi_fused_convolution_leaky_relu_3 --------------------------
	.section	.nv.constant0.triton_poi_fused_convolution_leaky_relu_3,"a",@progbits
	.sectionflags	@""
	.align	4
.nv.constant0.triton_poi_fused_convolution_leaky_relu_3:
	.zero		556
